//
// Generated by NVIDIA NVVM Compiler
//
// Compiler Build ID: CL-36424714
// Cuda compilation tools, release 13.0, V13.0.88
// Based on NVVM 20.0.0
//

.version 9.0
.target sm_100
.address_size 64

	// .globl	_Z9matrixMulPfS_S_i

.visible .entry _Z9matrixMulPfS_S_i(
	.param .u64 .ptr .align 1 _Z9matrixMulPfS_S_i_param_0,
	.param .u64 .ptr .align 1 _Z9matrixMulPfS_S_i_param_1,
	.param .u64 .ptr .align 1 _Z9matrixMulPfS_S_i_param_2,
	.param .u32 _Z9matrixMulPfS_S_i_param_3
)
{
	.reg .pred 	%p<10>;
	.reg .b32 	%r<17>;
	.reg .b32 	%f<67>;
	.reg .b64 	%rd<71>;

	ld.param.u64 	%rd23, [_Z9matrixMulPfS_S_i_param_0];
	ld.param.u64 	%rd24, [_Z9matrixMulPfS_S_i_param_1];
	ld.param.u64 	%rd22, [_Z9matrixMulPfS_S_i_param_2];
	ld.param.u32 	%r3, [_Z9matrixMulPfS_S_i_param_3];
	cvta.to.global.u64 	%rd1, %rd24;
	cvta.to.global.u64 	%rd2, %rd23;
	mov.u32 	%r4, %tid.x;
	mov.u32 	%r5, %ntid.x;
	mov.u32 	%r6, %ctaid.x;
	mad.lo.s32 	%r1, %r5, %r6, %r4;
	mov.u32 	%r7, %tid.y;
	mov.u32 	%r8, %ntid.y;
	mov.u32 	%r9, %ctaid.y;
	mad.lo.s32 	%r2, %r8, %r9, %r7;
	max.s32 	%r10, %r2, %r1;
	setp.ge.s32 	%p1, %r10, %r3;
	@%p1 bra 	$L__BB0_13;
	cvt.u64.u32 	%rd3, %r3;
	mul.lo.s32 	%r11, %r3, %r2;
	cvt.u64.u32 	%rd4, %r11;
	cvt.s64.s32 	%rd5, %r1;
	setp.lt.u32 	%p2, %r3, 8;
	mov.f32 	%f66, 0f00000000;
	mov.b64 	%rd69, 0;
	@%p2 bra 	$L__BB0_4;
	and.b64  	%rd69, %rd3, 2147483640;
	shl.b64 	%rd26, %rd5, 2;
	add.s64 	%rd66, %rd1, %rd26;
	shl.b64 	%rd8, %rd3, 5;
	shl.b64 	%rd27, %rd4, 2;
	add.s64 	%rd28, %rd27, %rd2;
	add.s64 	%rd65, %rd28, 16;
	shl.b64 	%rd10, %rd3, 2;
	mov.f32 	%f66, 0f00000000;
	mov.u64 	%rd67, %rd69;
$L__BB0_3:
	.pragma "nounroll";
	ld.global.f32 	%f16, [%rd65+-16];
	ld.global.f32 	%f17, [%rd66];
	fma.rn.f32 	%f18, %f16, %f17, %f66;
	ld.global.f32 	%f19, [%rd65+-12];
	add.s64 	%rd29, %rd66, %rd10;
	ld.global.f32 	%f20, [%rd29];
	fma.rn.f32 	%f21, %f19, %f20, %f18;
	ld.global.f32 	%f22, [%rd65+-8];
	add.s64 	%rd30, %rd29, %rd10;
	ld.global.f32 	%f23, [%rd30];
	fma.rn.f32 	%f24, %f22, %f23, %f21;
	ld.global.f32 	%f25, [%rd65+-4];
	add.s64 	%rd31, %rd30, %rd10;
	ld.global.f32 	%f26, [%rd31];
	fma.rn.f32 	%f27, %f25, %f26, %f24;
	ld.global.f32 	%f28, [%rd65];
	add.s64 	%rd32, %rd31, %rd10;
	ld.global.f32 	%f29, [%rd32];
	fma.rn.f32 	%f30, %f28, %f29, %f27;
	ld.global.f32 	%f31, [%rd65+4];
	add.s64 	%rd33, %rd32, %rd10;
	ld.global.f32 	%f32, [%rd33];
	fma.rn.f32 	%f33, %f31, %f32, %f30;
	ld.global.f32 	%f34, [%rd65+8];
	add.s64 	%rd34, %rd33, %rd10;
	ld.global.f32 	%f35, [%rd34];
	fma.rn.f32 	%f36, %f34, %f35, %f33;
	ld.global.f32 	%f37, [%rd65+12];
	add.s64 	%rd35, %rd34, %rd10;
	ld.global.f32 	%f38, [%rd35];
	fma.rn.f32 	%f66, %f37, %f38, %f36;
	add.s64 	%rd67, %rd67, -8;
	add.s64 	%rd66, %rd66, %rd8;
	add.s64 	%rd65, %rd65, 32;
	setp.ne.s64 	%p3, %rd67, 0;
	@%p3 bra 	$L__BB0_3;
$L__BB0_4:
	and.b32  	%r12, %r3, 7;
	setp.eq.s32 	%p4, %r12, 0;
	@%p4 bra 	$L__BB0_12;
	and.b64  	%rd36, %rd3, 7;
	add.s64 	%rd37, %rd36, -1;
	setp.lt.u64 	%p5, %rd37, 3;
	@%p5 bra 	$L__BB0_7;
	add.s64 	%rd38, %rd69, %rd4;
	shl.b64 	%rd39, %rd38, 2;
	add.s64 	%rd40, %rd2, %rd39;
	ld.global.f32 	%f40, [%rd40];
	mad.lo.s64 	%rd41, %rd69, %rd3, %rd5;
	shl.b64 	%rd42, %rd41, 2;
	add.s64 	%rd43, %rd1, %rd42;
	ld.global.f32 	%f41, [%rd43];
	fma.rn.f32 	%f42, %f40, %f41, %f66;
	ld.global.f32 	%f43, [%rd40+4];
	shl.b64 	%rd44, %rd3, 2;
	add.s64 	%rd45, %rd43, %rd44;
	ld.global.f32 	%f44, [%rd45];
	fma.rn.f32 	%f45, %f43, %f44, %f42;
	ld.global.f32 	%f46, [%rd40+8];
	add.s64 	%rd46, %rd45, %rd44;
	ld.global.f32 	%f47, [%rd46];
	fma.rn.f32 	%f48, %f46, %f47, %f45;
	ld.global.f32 	%f49, [%rd40+12];
	add.s64 	%rd47, %rd46, %rd44;
	ld.global.f32 	%f50, [%rd47];
	fma.rn.f32 	%f66, %f49, %f50, %f48;
	add.s64 	%rd69, %rd69, 4;
$L__BB0_7:
	and.b32  	%r13, %r3, 3;
	setp.eq.s32 	%p6, %r13, 0;
	@%p6 bra 	$L__BB0_12;
	setp.eq.s32 	%p7, %r13, 1;
	@%p7 bra 	$L__BB0_10;
	add.s64 	%rd48, %rd69, %rd4;
	shl.b64 	%rd49, %rd48, 2;
	add.s64 	%rd50, %rd2, %rd49;
	ld.global.f32 	%f52, [%rd50];
	mad.lo.s64 	%rd51, %rd69, %rd3, %rd5;
	shl.b64 	%rd52, %rd51, 2;
	add.s64 	%rd53, %rd1, %rd52;
	ld.global.f32 	%f53, [%rd53];
	fma.rn.f32 	%f54, %f52, %f53, %f66;
	ld.global.f32 	%f55, [%rd50+4];
	shl.b64 	%rd54, %rd3, 2;
	add.s64 	%rd55, %rd53, %rd54;
	ld.global.f32 	%f56, [%rd55];
	fma.rn.f32 	%f66, %f55, %f56, %f54;
	add.s64 	%rd69, %rd69, 2;
$L__BB0_10:
	and.b32  	%r14, %r3, 1;
	setp.eq.b32 	%p8, %r14, 1;
	not.pred 	%p9, %p8;
	@%p9 bra 	$L__BB0_12;
	add.s64 	%rd56, %rd69, %rd4;
	shl.b64 	%rd57, %rd56, 2;
	add.s64 	%rd58, %rd2, %rd57;
	ld.global.f32 	%f57, [%rd58];
	mad.lo.s64 	%rd59, %rd69, %rd3, %rd5;
	shl.b64 	%rd60, %rd59, 2;
	add.s64 	%rd61, %rd1, %rd60;
	ld.global.f32 	%f58, [%rd61];
	fma.rn.f32 	%f66, %f57, %f58, %f66;
$L__BB0_12:
	cvt.u32.u64 	%r15, %rd4;
	add.s32 	%r16, %r15, %r1;
	cvta.to.global.u64 	%rd62, %rd22;
	mul.wide.s32 	%rd63, %r16, 4;
	add.s64 	%rd64, %rd62, %rd63;
	st.global.f32 	[%rd64], %f66;
$L__BB0_13:
	ret;

}


// ===== COMPILED SASS (sm_100) =====

	.target	sm_100

	.elftype	@"ET_EXEC"


//--------------------- .note.nv.tkinfo           --------------------------
	.section	.note.nv.tkinfo,"",@"SHT_NOTE"
	.sectionflags	@"SHF_NOTE_NV_TKINFO"
	.tkinfo
        /*0018*/ 	.word	0x00000002
        /*0030*/ 	.string	""
        /*0030*/ 	.string	"ptxas"
        /*0030*/ 	.string	"Cuda compilation tools, release 13.0, V13.0.88"
        /*0030*/ 	.string	"Build cuda_13.0.r13.0/compiler.36424714_0"
        /*0030*/ 	.string	"-arch sm_100 -m 64 "



//--------------------- .note.nv.cuinfo           --------------------------
	.section	.note.nv.cuinfo,"",@"SHT_NOTE"
	.sectionflags	@"SHF_NOTE_NV_CUINFO"
        /*0018*/ 	.short	0x0002
        /*001a*/ 	.short	0x0064
        /*001c*/ 	.short	0x0082
	.zero		2


//--------------------- .nv.info                  --------------------------
	.section	.nv.info,"",@"SHT_CUDA_INFO"
	.align	4


	//----- nvinfo : EIATTR_REGCOUNT
	.align		4
        /*0000*/ 	.byte	0x04, 0x2f
        /*0002*/ 	.short	(.L_1 - .L_0)
	.align		4
.L_0:
        /*0004*/ 	.word	index@(_Z9matrixMulPfS_S_i)
        /*0008*/ 	.word	0x00000020


	//----- nvinfo : EIATTR_FRAME_SIZE
	.align		4
.L_1:
        /*000c*/ 	.byte	0x04, 0x11
        /*000e*/ 	.short	(.L_3 - .L_2)
	.align		4
.L_2:
        /*0010*/ 	.word	index@(_Z9matrixMulPfS_S_i)
        /*0014*/ 	.word	0x00000000


	//----- nvinfo : EIATTR_MIN_STACK_SIZE
	.align		4
.L_3:
        /*0018*/ 	.byte	0x04, 0x12
        /*001a*/ 	.short	(.L_5 - .L_4)
	.align		4
.L_4:
        /*001c*/ 	.word	index@(_Z9matrixMulPfS_S_i)
        /*0020*/ 	.word	0x00000000
.L_5:


//--------------------- .nv.compat                --------------------------
	.section	.nv.compat,"",@"SHT_CUDA_COMPAT_INFO"
	.align	4
        /*0000*/ 	.byte	0x02, 0x09, 0x00, 0x00, 0x02, 0x02, 0x01, 0x00, 0x02, 0x05, 0x05, 0x00, 0x03, 0x07, 0x01, 0x01
        /*0010*/ 	.byte	0x02, 0x03, 0x00, 0x00, 0x02, 0x06, 0x01, 0x00, 0x04, 0x0b, 0x08, 0x00, 0x09, 0x00, 0x00, 0x00
        /*0020*/ 	.byte	0x00, 0x00, 0x00, 0x00


//--------------------- .nv.info._Z9matrixMulPfS_S_i --------------------------
	.section	.nv.info._Z9matrixMulPfS_S_i,"",@"SHT_CUDA_INFO"
	.sectionflags	@""
	.align	4


	//----- nvinfo : EIATTR_CUDA_API_VERSION
	.align		4
        /*0000*/ 	.byte	0x04, 0x37
        /*0002*/ 	.short	(.L_7 - .L_6)
.L_6:
        /*0004*/ 	.word	0x00000082


	//----- nvinfo : EIATTR_KPARAM_INFO
	.align		4
.L_7:
        /*0008*/ 	.byte	0x04, 0x17
        /*000a*/ 	.short	(.L_9 - .L_8)
.L_8:
        /*000c*/ 	.word	0x00000000
        /*0010*/ 	.short	0x0003
        /*0012*/ 	.short	0x0018
        /*0014*/ 	.byte	0x00, 0xf0, 0x11, 0x00


	//----- nvinfo : EIATTR_KPARAM_INFO
	.align		4
.L_9:
        /*0018*/ 	.byte	0x04, 0x17
        /*001a*/ 	.short	(.L_11 - .L_10)
.L_10:
        /*001c*/ 	.word	0x00000000
        /*0020*/ 	.short	0x0002
        /*0022*/ 	.short	0x0010
        /*0024*/ 	.byte	0x00, 0xf5, 0x21, 0x00


	//----- nvinfo : EIATTR_KPARAM_INFO
	.align		4
.L_11:
        /*0028*/ 	.byte	0x04, 0x17
        /*002a*/ 	.short	(.L_13 - .L_12)
.L_12:
        /*002c*/ 	.word	0x00000000
        /*0030*/ 	.short	0x0001
        /*0032*/ 	.short	0x0008
        /*0034*/ 	.byte	0x00, 0xf5, 0x21, 0x00


	//----- nvinfo : EIATTR_KPARAM_INFO
	.align		4
.L_13:
        /*0038*/ 	.byte	0x04, 0x17
        /*003a*/ 	.short	(.L_15 - .L_14)
.L_14:
        /*003c*/ 	.word	0x00000000
        /*0040*/ 	.short	0x0000
        /*0042*/ 	.short	0x0000
        /*0044*/ 	.byte	0x00, 0xf5, 0x21, 0x00


	//----- nvinfo : EIATTR_SPARSE_MMA_MASK
	.align		4
.L_15:
        /*0048*/ 	.byte	0x03, 0x50
        /*004a*/ 	.short	0x0000


	//----- nvinfo : EIATTR_MAXREG_COUNT
	.align		4
        /*004c*/ 	.byte	0x03, 0x1b
        /*004e*/ 	.short	0x00ff


	//----- nvinfo : EIATTR_MERCURY_ISA_VERSION
	.align		4
        /*0050*/ 	.byte	0x03, 0x5f
        /*0052*/ 	.short	0x0101


	//----- nvinfo : EIATTR_VRC_CTA_INIT_COUNT
	.align		4
        /*0054*/ 	.byte	0x02, 0x4a
	.zero		1
	.zero		1


	//----- nvinfo : EIATTR_EXIT_INSTR_OFFSETS
	.align		4
        /*0058*/ 	.byte	0x04, 0x1c
        /*005a*/ 	.short	(.L_17 - .L_16)


	//   ....[0]....
.L_16:
        /*005c*/ 	.word	0x000000c0


	//   ....[1]....
        /*0060*/ 	.word	0x00000ab0


	//----- nvinfo : EIATTR_CBANK_PARAM_SIZE
	.align		4
.L_17:
        /*0064*/ 	.byte	0x03, 0x19
        /*0066*/ 	.short	0x001c


	//----- nvinfo : EIATTR_PARAM_CBANK
	.align		4
        /*0068*/ 	.byte	0x04, 0x0a
        /*006a*/ 	.short	(.L_19 - .L_18)
	.align		4
.L_18:
        /*006c*/ 	.word	index@(.nv.constant0._Z9matrixMulPfS_S_i)
        /*0070*/ 	.short	0x0380
        /*0072*/ 	.short	0x001c


	//----- nvinfo : EIATTR_SW_WAR
	.align		4
.L_19:
        /*0074*/ 	.byte	0x04, 0x36
        /*0076*/ 	.short	(.L_21 - .L_20)
.L_20:
        /*0078*/ 	.word	0x00000008
.L_21:


//--------------------- .nv.callgraph             --------------------------
	.section	.nv.callgraph,"",@"SHT_CUDA_CALLGRAPH"
	.align	4
	.sectionentsize	8
	.align		4
        /*0000*/ 	.word	0x00000000
	.align		4
        /*0004*/ 	.word	0xffffffff
	.align		4
        /*0008*/ 	.word	0x00000000
	.align		4
        /*000c*/ 	.word	0xfffffffe
	.align		4
        /*0010*/ 	.word	0x00000000
	.align		4
        /*0014*/ 	.word	0xfffffffd
	.align		4
        /*0018*/ 	.word	0x00000000
	.align		4
        /*001c*/ 	.word	0xfffffffc


//--------------------- .text._Z9matrixMulPfS_S_i --------------------------
	.section	.text._Z9matrixMulPfS_S_i,"ax",@progbits
	.align	128
        .global         _Z9matrixMulPfS_S_i
        .type           _Z9matrixMulPfS_S_i,@function
        .size           _Z9matrixMulPfS_S_i,(.L_x_6 - _Z9matrixMulPfS_S_i)
        .other          _Z9matrixMulPfS_S_i,@"STO_CUDA_ENTRY STV_DEFAULT"
_Z9matrixMulPfS_S_i:
.text._Z9matrixMulPfS_S_i:
[----:B------:R-:W-:Y:S01]  /*0000*/  LDC R1, c[0x0][0x37c] ;  /* 0x0000df00ff017b82 */ /* 0x000fe20000000800 */
[----:B------:R-:W0:Y:S01]  /*0010*/  S2R R2, SR_TID.X ;  /* 0x0000000000027919 */ /* 0x000e220000002100 */
[----:B------:R-:W0:Y:S06]  /*0020*/  LDCU UR4, c[0x0][0x360] ;  /* 0x00006c00ff0477ac */ /* 0x000e2c0008000800 */
[----:B------:R-:W1:Y:S01]  /*0030*/  LDC R17, c[0x0][0x398] ;  /* 0x0000e600ff117b82 */ /* 0x000e620000000800 */
[----:B------:R-:W0:Y:S01]  /*0040*/  S2R R3, SR_CTAID.X ;  /* 0x0000000000037919 */ /* 0x000e220000002500 */
[----:B------:R-:W2:Y:S01]  /*0050*/  LDCU UR5, c[0x0][0x364] ;  /* 0x00006c80ff0577ac */ /* 0x000ea20008000800 */
[----:B------:R-:W2:Y:S01]  /*0060*/  S2R R19, SR_TID.Y ;  /* 0x0000000000137919 */ /* 0x000ea20000002200 */
[----:B------:R-:W2:Y:S01]  /*0070*/  S2R R0, SR_CTAID.Y ;  /* 0x0000000000007919 */ /* 0x000ea20000002600 */
[----:B0-----:R-:W-:-:S02]  /*0080*/  IMAD R2, R3, UR4, R2 ;  /* 0x0000000403027c24 */ /* 0x001fc4000f8e0202 */
[----:B--2---:R-:W-:-:S05]  /*0090*/  IMAD R19, R0, UR5, R19 ;  /* 0x0000000500137c24 */ /* 0x004fca000f8e0213 */
[----:B------:R-:W-:-:S04]  /*00a0*/  VIMNMX R0, PT, PT, R2, R19, !PT ;  /* 0x0000001302007248 */ /* 0x000fc80007fe0100 */
[----:B-1----:R-:W-:-:S13]  /*00b0*/  ISETP.GE.AND P0, PT, R0, R17, PT ;  /* 0x000000110000720c */ /* 0x002fda0003f06270 */
[----:B------:R-:W-:Y:S05]  /*00c0*/  @P0 EXIT ;  /* 0x000000000000094d */ /* 0x000fea0003800000 */
[C---:B------:R-:W-:Y:S01]  /*00d0*/  ISETP.GE.U32.AND P0, PT, R17.reuse, 0x8, PT ;  /* 0x000000081100780c */ /* 0x040fe20003f06070 */
[----:B------:R-:W0:Y:S01]  /*00e0*/  LDCU.64 UR4, c[0x0][0x358] ;  /* 0x00006b00ff0477ac */ /* 0x000e220008000a00 */
[----:B------:R-:W-:Y:S01]  /*00f0*/  LOP3.LUT P1, RZ, R17, 0x7, RZ, 0xc0, !PT ;  /* 0x0000000711ff7812 */ /* 0x000fe2000782c0ff */
[----:B------:R-:W-:Y:S01]  /*0100*/  IMAD R19, R19, R17, RZ ;  /* 0x0000001113137224 */ /* 0x000fe200078e02ff */
[----:B------:R-:W-:Y:S01]  /*0110*/  SHF.R.S32.HI R3, RZ, 0x1f, R2 ;  /* 0x0000001fff037819 */ /* 0x000fe20000011402 */
[----:B------:R-:W-:Y:S02]  /*0120*/  IMAD.MOV.U32 R7, RZ, RZ, RZ ;  /* 0x000000ffff077224 */ /* 0x000fe400078e00ff */
[----:B------:R-:W-:Y:S02]  /*0130*/  IMAD.MOV.U32 R16, RZ, RZ, RZ ;  /* 0x000000ffff107224 */ /* 0x000fe400078e00ff */
[----:B------:R-:W-:-:S04]  /*0140*/  IMAD.MOV.U32 R18, RZ, RZ, RZ ;  /* 0x000000ffff127224 */ /* 0x000fc800078e00ff */
[----:B------:R-:W-:Y:S05]  /*0150*/  @!P0 BRA `(.L_x_0) ;  /* 0x0000000400008947 */ /* 0x000fea0003800000 */
[----:B------:R-:W1:Y:S01]  /*0160*/  LDCU.128 UR8, c[0x0][0x380] ;  /* 0x00007000ff0877ac */ /* 0x000e620008000c00 */
[C---:B------:R-:W-:Y:S01]  /*0170*/  LOP3.LUT R16, R17.reuse, 0x7ffffff8, RZ, 0xc0, !PT ;  /* 0x7ffffff811107812 */ /* 0x040fe200078ec0ff */
[----:B------:R-:W-:Y:S01]  /*0180*/  IMAD.SHL.U32 R21, R17, 0x4, RZ ;  /* 0x0000000411157824 */ /* 0x000fe200078e00ff */
[----:B------:R-:W-:Y:S01]  /*0190*/  SHF.R.U32.HI R23, RZ, 0x1e, R17 ;  /* 0x0000001eff177819 */ /* 0x000fe20000011611 */
[----:B------:R-:W-:Y:S02]  /*01a0*/  IMAD.MOV.U32 R18, RZ, RZ, RZ ;  /* 0x000000ffff127224 */ /* 0x000fe400078e00ff */
[----:B------:R-:W-:Y:S02]  /*01b0*/  IMAD.MOV.U32 R7, RZ, RZ, RZ ;  /* 0x000000ffff077224 */ /* 0x000fe400078e00ff */
[----:B------:R-:W-:Y:S02]  /*01c0*/  IMAD.MOV.U32 R22, RZ, RZ, RZ ;  /* 0x000000ffff167224 */ /* 0x000fe400078e00ff */
[----:B------:R-:W-:Y:S01]  /*01d0*/  IMAD.MOV.U32 R24, RZ, RZ, R16 ;  /* 0x000000ffff187224 */ /* 0x000fe200078e0010 */
[----:B-1----:R-:W-:-:S02]  /*01e0*/  LEA R20, P0, R2, UR10, 0x2 ;  /* 0x0000000a02147c11 */ /* 0x002fc4000f8010ff */
[C---:B------:R-:W-:Y:S02]  /*01f0*/  LEA R9, P2, R19.reuse, UR8, 0x2 ;  /* 0x0000000813097c11 */ /* 0x040fe4000f8410ff */
[----:B------:R-:W-:Y:S02]  /*0200*/  LEA.HI.X R0, R2, UR11, R3, 0x2, P0 ;  /* 0x0000000b02007c11 */ /* 0x000fe400080f1403 */
[----:B------:R-:W-:Y:S02]  /*0210*/  LEA.HI.X R5, R19, UR9, RZ, 0x2, P2 ;  /* 0x0000000913057c11 */ /* 0x000fe400090f14ff */
[----:B------:R-:W-:-:S05]  /*0220*/  IADD3 R9, P0, PT, R9, 0x10, RZ ;  /* 0x0000001009097810 */ /* 0x000fca0007f1e0ff */
[----:B------:R-:W-:-:S08]  /*0230*/  IMAD.X R5, RZ, RZ, R5, P0 ;  /* 0x000000ffff057224 */ /* 0x000fd000000e0605 */
.L_x_1:
[----:B------:R-:W-:Y:S01]  /*0240*/  IMAD.MOV.U32 R26, RZ, RZ, R20 ;  /* 0x000000ffff1a7224 */ /* 0x000fe200078e0014 */
[----:B------:R-:W-:Y:S01]  /*0250*/  IADD3 R8, P0, PT, R21, R20, RZ ;  /* 0x0000001415087210 */ /* 0x000fe20007f1e0ff */
[----:B------:R-:W-:Y:S02]  /*0260*/  IMAD.MOV.U32 R4, RZ, RZ, R9 ;  /* 0x000000ffff047224 */ /* 0x000fe400078e0009 */
[----:B------:R-:W-:Y:S01]  /*0270*/  IMAD.MOV.U32 R27, RZ, RZ, R0 ;  /* 0x000000ffff1b7224 */ /* 0x000fe200078e0000 */
[----:B------:R-:W-:Y:S02]  /*0280*/  IADD3.X R9, PT, PT, R23, R0, RZ, P0, !PT ;  /* 0x0000000017097210 */ /* 0x000fe400007fe4ff */
[----:B0-----:R-:W2:Y:S01]  /*0290*/  LDG.E R29, desc[UR4][R4.64+-0x10] ;  /* 0xfffff004041d7981 */ /* 0x001ea2000c1e1900 */
[----:B------:R-:W-:-:S03]  /*02a0*/  IADD3 R10, P0, PT, R21, R8, RZ ;  /* 0x00000008150a7210 */ /* 0x000fc60007f1e0ff */
[----:B------:R-:W2:Y:S02]  /*02b0*/  LDG.E R26, desc[UR4][R26.64] ;  /* 0x000000041a1a7981 */ /* 0x000ea4000c1e1900 */
[----:B------:R-:W-:Y:S02]  /*02c0*/  IMAD.X R11, R23, 0x1, R9, P0 ;  /* 0x00000001170b7824 */ /* 0x000fe400000e0609 */
[----:B------:R0:W3:Y:S04]  /*02d0*/  LDG.E R25, desc[UR4][R8.64] ;  /* 0x0000000408197981 */ /* 0x0000e8000c1e1900 */
[----:B------:R-:W3:Y:S04]  /*02e0*/  LDG.E R28, desc[UR4][R4.64+-0xc] ;  /* 0xfffff404041c7981 */ /* 0x000ee8000c1e1900 */
[----:B------:R1:W4:Y:S04]  /*02f0*/  LDG.E R13, desc[UR4][R10.64] ;  /* 0x000000040a0d7981 */ /* 0x000328000c1e1900 */
[----:B------:R-:W4:Y:S01]  /*0300*/  LDG.E R12, desc[UR4][R4.64+-0x8] ;  /* 0xfffff804040c7981 */ /* 0x000f22000c1e1900 */
[----:B------:R-:W-:-:S03]  /*0310*/  IADD3 R14, P0, PT, R21, R10, RZ ;  /* 0x0000000a150e7210 */ /* 0x000fc60007f1e0ff */
[----:B------:R-:W5:Y:S02]  /*0320*/  LDG.E R27, desc[UR4][R4.64] ;  /* 0x00000004041b7981 */ /* 0x000f64000c1e1900 */
[----:B------:R-:W-:Y:S01]  /*0330*/  IMAD.X R15, R23, 0x1, R11, P0 ;  /* 0x00000001170f7824 */ /* 0x000fe200000e060b */
[----:B------:R-:W-:-:S04]  /*0340*/  IADD3 R6, P0, PT, R21, R14, RZ ;  /* 0x0000000e15067210 */ /* 0x000fc80007f1e0ff */
[----:B------:R-:W5:Y:S01]  /*0350*/  LDG.E R14, desc[UR4][R14.64] ;  /* 0x000000040e0e7981 */ /* 0x000f62000c1e1900 */
[----:B--2---:R-:W-:Y:S01]  /*0360*/  FFMA R29, R29, R26, R7 ;  /* 0x0000001a1d1d7223 */ /* 0x004fe20000000007 */
[----:B------:R-:W-:Y:S01]  /*0370*/  IMAD.X R7, R23, 0x1, R15, P0 ;  /* 0x0000000117077824 */ /* 0x000fe200000e060f */
[----:B0-----:R-:W-:Y:S01]  /*0380*/  IADD3 R8, P0, PT, R21, R6, RZ ;  /* 0x0000000615087210 */ /* 0x001fe20007f1e0ff */
[----:B------:R-:W2:Y:S04]  /*0390*/  LDG.E R15, desc[UR4][R4.64+0x4] ;  /* 0x00000404040f7981 */ /* 0x000ea8000c1e1900 */
[----:B------:R-:W-:Y:S02]  /*03a0*/  IMAD.X R9, R23, 0x1, R7, P0 ;  /* 0x0000000117097824 */ /* 0x000fe400000e0607 */
[----:B---3--:R-:W-:Y:S01]  /*03b0*/  FFMA R29, R28, R25, R29 ;  /* 0x000000191c1d7223 */ /* 0x008fe2000000001d */
[----:B-1----:R-:W-:Y:S01]  /*03c0*/  IADD3 R10, P0, PT, R21, R8, RZ ;  /* 0x00000008150a7210 */ /* 0x002fe20007f1e0ff */
[----:B------:R-:W5:Y:S04]  /*03d0*/  LDG.E R25, desc[UR4][R4.64+-0x4] ;  /* 0xfffffc0404197981 */ /* 0x000f68000c1e1900 */
[----:B------:R-:W3:Y:S01]  /*03e0*/  LDG.E R6, desc[UR4][R6.64] ;  /* 0x0000000406067981 */ /* 0x000ee2000c1e1900 */
[----:B------:R-:W-:-:S02]  /*03f0*/  IMAD.X R11, R23, 0x1, R9, P0 ;  /* 0x00000001170b7824 */ /* 0x000fc400000e0609 */
[----:B----4-:R-:W-:Y:S01]  /*0400*/  FFMA R26, R12, R13, R29 ;  /* 0x0000000d0c1a7223 */ /* 0x010fe2000000001d */
[----:B------:R-:W-:Y:S01]  /*0410*/  IADD3 R12, P0, PT, R21, R10, RZ ;  /* 0x0000000a150c7210 */ /* 0x000fe20007f1e0ff */
[----:B------:R0:W2:Y:S04]  /*0420*/  LDG.E R8, desc[UR4][R8.64] ;  /* 0x0000000408087981 */ /* 0x0000a8000c1e1900 */
[----:B------:R-:W-:Y:S01]  /*0430*/  IMAD.X R13, R23, 0x1, R11, P0 ;  /* 0x00000001170d7824 */ /* 0x000fe200000e060b */
[----:B------:R-:W4:Y:S04]  /*0440*/  LDG.E R10, desc[UR4][R10.64] ;  /* 0x000000040a0a7981 */ /* 0x000f28000c1e1900 */
[----:B------:R-:W4:Y:S04]  /*0450*/  LDG.E R29, desc[UR4][R4.64+0x8] ;  /* 0x00000804041d7981 */ /* 0x000f28000c1e1900 */
[----:B------:R-:W4:Y:S04]  /*0460*/  LDG.E R12, desc[UR4][R12.64] ;  /* 0x000000040c0c7981 */ /* 0x000f28000c1e1900 */
[----:B------:R1:W4:Y:S01]  /*0470*/  LDG.E R7, desc[UR4][R4.64+0xc] ;  /* 0x00000c0404077981 */ /* 0x000322000c1e1900 */
[----:B------:R-:W-:-:S04]  /*0480*/  IADD3 R24, P0, PT, R24, -0x8, RZ ;  /* 0xfffffff818187810 */ /* 0x000fc80007f1e0ff */
[----:B------:R-:W-:Y:S02]  /*0490*/  IADD3.X R22, PT, PT, R22, -0x1, RZ, P0, !PT ;  /* 0xffffffff16167810 */ /* 0x000fe400007fe4ff */
[----:B------:R-:W-:-:S04]  /*04a0*/  ISETP.NE.U32.AND P0, PT, R24, RZ, PT ;  /* 0x000000ff1800720c */ /* 0x000fc80003f05070 */
[----:B------:R-:W-:Y:S02]  /*04b0*/  ISETP.NE.AND.EX P0, PT, R22, RZ, PT, P0 ;  /* 0x000000ff1600720c */ /* 0x000fe40003f05300 */
[----:B0-----:R-:W-:Y:S02]  /*04c0*/  IADD3 R9, P3, PT, R4, 0x20, RZ ;  /* 0x0000002004097810 */ /* 0x001fe40007f7e0ff */
[----:B------:R-:W-:-:S03]  /*04d0*/  LEA R20, P2, R17, R20, 0x5 ;  /* 0x0000001411147211 */ /* 0x000fc600078428ff */
[----:B-1----:R-:W-:Y:S01]  /*04e0*/  IMAD.X R5, RZ, RZ, R5, P3 ;  /* 0x000000ffff057224 */ /* 0x002fe200018e0605 */
[----:B------:R-:W-:Y:S01]  /*04f0*/  LEA.HI.X R0, R17, R0, RZ, 0x5, P2 ;  /* 0x0000000011007211 */ /* 0x000fe200010f2cff */
[----:B-----5:R-:W-:-:S04]  /*0500*/  FFMA R14, R25, R14, R26 ;  /* 0x0000000e190e7223 */ /* 0x020fc8000000001a */
[----:B---3--:R-:W-:-:S04]  /*0510*/  FFMA R6, R27, R6, R14 ;  /* 0x000000061b067223 */ /* 0x008fc8000000000e */
[----:B--2---:R-:W-:-:S04]  /*0520*/  FFMA R6, R15, R8, R6 ;  /* 0x000000080f067223 */ /* 0x004fc80000000006 */
[----:B----4-:R-:W-:-:S04]  /*0530*/  FFMA R6, R29, R10, R6 ;  /* 0x0000000a1d067223 */ /* 0x010fc80000000006 */
[----:B------:R-:W-:Y:S01]  /*0540*/  FFMA R7, R7, R12, R6 ;  /* 0x0000000c07077223 */ /* 0x000fe20000000006 */
[----:B------:R-:W-:Y:S06]  /*0550*/  @P0 BRA `(.L_x_1) ;  /* 0xfffffffc00380947 */ /* 0x000fec000383ffff */
.L_x_0:
[----:B------:R-:W-:Y:S05]  /*0560*/  @!P1 BRA `(.L_x_2) ;  /* 0x0000000400409947 */ /* 0x000fea0003800000 */
[----:B------:R-:W-:-:S04]  /*0570*/  LOP3.LUT R0, R17, 0x7, RZ, 0xc0, !PT ;  /* 0x0000000711007812 */ /* 0x000fc800078ec0ff */
[----:B------:R-:W-:-:S04]  /*0580*/  IADD3 R0, P1, PT, R0, -0x1, RZ ;  /* 0xffffffff00007810 */ /* 0x000fc80007f3e0ff */
[----:B------:R-:W-:Y:S01]  /*0590*/  ISETP.GE.U32.AND P0, PT, R0, 0x3, PT ;  /* 0x000000030000780c */ /* 0x000fe20003f06070 */
[----:B------:R-:W-:Y:S01]  /*05a0*/  IMAD.X R0, RZ, RZ, -0x1, P1 ;  /* 0xffffffffff007424 */ /* 0x000fe200008e06ff */
[----:B------:R-:W-:-:S04]  /*05b0*/  LOP3.LUT P1, R20, R17, 0x3, RZ, 0xc0, !PT ;  /* 0x0000000311147812 */ /* 0x000fc8000782c0ff */
[----:B------:R-:W-:-:S13]  /*05c0*/  ISETP.GE.U32.AND.EX P0, PT, R0, RZ, PT, P0 ;  /* 0x000000ff0000720c */ /* 0x000fda0003f06100 */
[----:B------:R-:W-:Y:S05]  /*05d0*/  @!P0 BRA `(.L_x_3) ;  /* 0x0000000000808947 */ /* 0x000fea0003800000 */
[----:B------:R-:W1:Y:S01]  /*05e0*/  LDCU.128 UR8, c[0x0][0x380] ;  /* 0x00007000ff0877ac */ /* 0x000e620008000c00 */
[-C--:B------:R-:W-:Y:S01]  /*05f0*/  IMAD.WIDE.U32 R8, R16, R17.reuse, R2 ;  /* 0x0000001110087225 */ /* 0x080fe200078e0002 */
[----:B------:R-:W-:Y:S02]  /*0600*/  IADD3 R0, P0, PT, R19, R16, RZ ;  /* 0x0000001013007210 */ /* 0x000fe40007f1e0ff */
[----:B------:R-:W-:Y:S01]  /*0610*/  SHF.R.U32.HI R23, RZ, 0x1e, R17 ;  /* 0x0000001eff177819 */ /* 0x000fe20000011611 */
[----:B------:R-:W-:Y:S02]  /*0620*/  IMAD R5, R18, R17, RZ ;  /* 0x0000001112057224 */ /* 0x000fe400078e02ff */
[----:B------:R-:W-:-:S03]  /*0630*/  IMAD.X R11, RZ, RZ, R18, P0 ;  /* 0x000000ffff0b7224 */ /* 0x000fc600000e0612 */
[----:B------:R-:W-:Y:S01]  /*0640*/  IADD3 R5, PT, PT, R9, R5, RZ ;  /* 0x0000000509057210 */ /* 0x000fe20007ffe0ff */
[----:B------:R-:W-:Y:S01]  /*0650*/  IMAD.SHL.U32 R9, R17, 0x4, RZ ;  /* 0x0000000411097824 */ /* 0x000fe200078e00ff */
[----:B-1----:R-:W-:Y:S02]  /*0660*/  LEA R14, P3, R8, UR10, 0x2 ;  /* 0x0000000a080e7c11 */ /* 0x002fe4000f8610ff */
[----:B------:R-:W-:Y:S02]  /*0670*/  LEA R4, P2, R0, UR8, 0x2 ;  /* 0x0000000800047c11 */ /* 0x000fe4000f8410ff */
[----:B------:R-:W-:Y:S02]  /*0680*/  LEA.HI.X R15, R8, UR11, R5, 0x2, P3 ;  /* 0x0000000b080f7c11 */ /* 0x000fe400098f1405 */
[C---:B------:R-:W-:Y:S02]  /*0690*/  IADD3 R12, P0, PT, R9.reuse, R14, RZ ;  /* 0x0000000e090c7210 */ /* 0x040fe40007f1e0ff */
[----:B------:R-:W-:Y:S01]  /*06a0*/  LEA.HI.X R5, R0, UR9, R11, 0x2, P2 ;  /* 0x0000000900057c11 */ /* 0x000fe200090f140b */
[----:B0-----:R-:W2:Y:S01]  /*06b0*/  LDG.E R6, desc[UR4][R14.64] ;  /* 0x000000040e067981 */ /* 0x001ea2000c1e1900 */
[----:B------:R-:W-:Y:S01]  /*06c0*/  IADD3 R10, P2, PT, R9, R12, RZ ;  /* 0x0000000c090a7210 */ /* 0x000fe20007f5e0ff */
[----:B------:R-:W-:-:S02]  /*06d0*/  IMAD.X R13, R23, 0x1, R15, P0 ;  /* 0x00000001170d7824 */ /* 0x000fc400000e060f */
[----:B------:R-:W2:Y:S01]  /*06e0*/  LDG.E R0, desc[UR4][R4.64] ;  /* 0x0000000404007981 */ /* 0x000ea2000c1e1900 */
[----:B------:R-:W-:Y:S01]  /*06f0*/  IADD3 R8, P0, PT, R9, R10, RZ ;  /* 0x0000000a09087210 */ /* 0x000fe20007f1e0ff */
[C---:B------:R-:W-:Y:S02]  /*0700*/  IMAD.X R11, R23.reuse, 0x1, R13, P2 ;  /* 0x00000001170b7824 */ /* 0x040fe400010e060d */
[----:B------:R-:W3:Y:S04]  /*0710*/  LDG.E R12, desc[UR4][R12.64] ;  /* 0x000000040c0c7981 */ /* 0x000ee8000c1e1900 */
[----:B------:R-:W3:Y:S01]  /*0720*/  LDG.E R21, desc[UR4][R4.64+0x4] ;  /* 0x0000040404157981 */ /* 0x000ee2000c1e1900 */
[----:B------:R-:W-:-:S03]  /*0730*/  IMAD.X R9, R23, 0x1, R11, P0 ;  /* 0x0000000117097824 */ /* 0x000fc600000e060b */
[----:B------:R-:W4:Y:S04]  /*0740*/  LDG.E R10, desc[UR4][R10.64] ;  /* 0x000000040a0a7981 */ /* 0x000f28000c1e1900 */
[----:B------:R-:W4:Y:S04]  /*0750*/  LDG.E R23, desc[UR4][R4.64+0x8] ;  /* 0x0000080404177981 */ /* 0x000f28000c1e1900 */
[----:B------:R-:W5:Y:S04]  /*0760*/  LDG.E R15, desc[UR4][R4.64+0xc] ;  /* 0x00000c04040f7981 */ /* 0x000f68000c1e1900 */
[----:B------:R-:W5:Y:S01]  /*0770*/  LDG.E R8, desc[UR4][R8.64] ;  /* 0x0000000408087981 */ /* 0x000f62000c1e1900 */
[----:B------:R-:W-:-:S05]  /*0780*/  IADD3 R16, P0, PT, R16, 0x4, RZ ;  /* 0x0000000410107810 */ /* 0x000fca0007f1e0ff */
[----:B------:R-:W-:Y:S02]  /*0790*/  IMAD.X R18, RZ, RZ, R18, P0 ;  /* 0x000000ffff127224 */ /* 0x000fe400000e0612 */
[----:B--2---:R-:W-:-:S04]  /*07a0*/  FFMA R0, R0, R6, R7 ;  /* 0x0000000600007223 */ /* 0x004fc80000000007 */
[----:B---3--:R-:W-:-:S04]  /*07b0*/  FFMA R0, R21, R12, R0 ;  /* 0x0000000c15007223 */ /* 0x008fc80000000000 */
[----:B----4-:R-:W-:-:S04]  /*07c0*/  FFMA R0, R23, R10, R0 ;  /* 0x0000000a17007223 */ /* 0x010fc80000000000 */
[----:B-----5:R-:W-:-:S07]  /*07d0*/  FFMA R7, R15, R8, R0 ;  /* 0x000000080f077223 */ /* 0x020fce0000000000 */
.L_x_3:
[----:B------:R-:W-:Y:S05]  /*07e0*/  @!P1 BRA `(.L_x_2) ;  /* 0x0000000000a09947 */ /* 0x000fea0003800000 */
[----:B------:R-:W-:Y:S02]  /*07f0*/  ISETP.NE.AND P1, PT, R20, 0x1, PT ;  /* 0x000000011400780c */ /* 0x000fe40003f25270 */
[----:B------:R-:W-:-:S04]  /*0800*/  LOP3.LUT R0, R17, 0x1, RZ, 0xc0, !PT ;  /* 0x0000000111007812 */ /* 0x000fc800078ec0ff */
[----:B------:R-:W-:-:S07]  /*0810*/  ISETP.NE.U32.AND P0, PT, R0, 0x1, PT ;  /* 0x000000010000780c */ /* 0x000fce0003f05070 */
[----:B------:R-:W-:Y:S06]  /*0820*/  @!P1 BRA `(.L_x_4) ;  /* 0x0000000000509947 */ /* 0x000fec0003800000 */
[----:B------:R-:W1:Y:S01]  /*0830*/  LDCU.128 UR8, c[0x0][0x380] ;  /* 0x00007000ff0877ac */ /* 0x000e620008000c00 */
[----:B------:R-:W-:Y:S01]  /*0840*/  IADD3 R0, P1, PT, R19, R16, RZ ;  /* 0x0000001013007210 */ /* 0x000fe20007f3e0ff */
[----:B------:R-:W-:-:S04]  /*0850*/  IMAD.WIDE.U32 R10, R16, R17, R2 ;  /* 0x00000011100a7225 */ /* 0x000fc800078e0002 */
[----:B------:R-:W-:Y:S02]  /*0860*/  IMAD R9, R18, R17, RZ ;  /* 0x0000001112097224 */ /* 0x000fe400078e02ff */
[----:B------:R-:W-:-:S03]  /*0870*/  IMAD.X R5, RZ, RZ, R18, P1 ;  /* 0x000000ffff057224 */ /* 0x000fc600008e0612 */
[----:B------:R-:W-:Y:S02]  /*0880*/  IADD3 R9, PT, PT, R11, R9, RZ ;  /* 0x000000090b097210 */ /* 0x000fe40007ffe0ff */
[----:B-1----:R-:W-:Y:S02]  /*0890*/  LEA R8, P1, R10, UR10, 0x2 ;  /* 0x0000000a0a087c11 */ /* 0x002fe4000f8210ff */
[----:B------:R-:W-:Y:S02]  /*08a0*/  LEA R4, P2, R0, UR8, 0x2 ;  /* 0x0000000800047c11 */ /* 0x000fe4000f8410ff */
[----:B------:R-:W-:Y:S02]  /*08b0*/  LEA.HI.X R9, R10, UR11, R9, 0x2, P1 ;  /* 0x0000000b0a097c11 */ /* 0x000fe400088f1409 */
[----:B------:R-:W-:Y:S02]  /*08c0*/  LEA.HI.X R5, R0, UR9, R5, 0x2, P2 ;  /* 0x0000000900057c11 */ /* 0x000fe400090f1405 */
[----:B------:R-:W-:-:S02]  /*08d0*/  LEA R10, P1, R17, R8, 0x2 ;  /* 0x00000008110a7211 */ /* 0x000fc400078210ff */
[----:B0-----:R-:W2:Y:S02]  /*08e0*/  LDG.E R8, desc[UR4][R8.64] ;  /* 0x0000000408087981 */ /* 0x001ea4000c1e1900 */
[----:B------:R-:W-:Y:S02]  /*08f0*/  LEA.HI.X R11, R17, R9, RZ, 0x2, P1 ;  /* 0x00000009110b7211 */ /* 0x000fe400008f14ff */
[----:B------:R-:W2:Y:S04]  /*0900*/  LDG.E R0, desc[UR4][R4.64] ;  /* 0x0000000404007981 */ /* 0x000ea8000c1e1900 */
[----:B------:R-:W3:Y:S04]  /*0910*/  LDG.E R13, desc[UR4][R4.64+0x4] ;  /* 0x00000404040d7981 */ /* 0x000ee8000c1e1900 */
[----:B------:R-:W3:Y:S01]  /*0920*/  LDG.E R10, desc[UR4][R10.64] ;  /* 0x000000040a0a7981 */ /* 0x000ee2000c1e1900 */
[----:B------:R-:W-:-:S05]  /*0930*/  IADD3 R16, P1, PT, R16, 0x2, RZ ;  /* 0x0000000210107810 */ /* 0x000fca0007f3e0ff */
[----:B------:R-:W-:Y:S02]  /*0940*/  IMAD.X R18, RZ, RZ, R18, P1 ;  /* 0x000000ffff127224 */ /* 0x000fe400008e0612 */
[----:B--2---:R-:W-:-:S04]  /*0950*/  FFMA R0, R0, R8, R7 ;  /* 0x0000000800007223 */ /* 0x004fc80000000007 */
[----:B---3--:R-:W-:-:S07]  /*0960*/  FFMA R7, R13, R10, R0 ;  /* 0x0000000a0d077223 */ /* 0x008fce0000000000 */
.L_x_4:
[----:B------:R-:W-:Y:S05]  /*0970*/  @P0 BRA `(.L_x_2) ;  /* 0x00000000003c0947 */ /* 0x000fea0003800000 */
[----:B------:R-:W1:Y:S01]  /*0980*/  LDCU.128 UR8, c[0x0][0x380] ;  /* 0x00007000ff0877ac */ /* 0x000e620008000c00 */
[----:B------:R-:W-:Y:S01]  /*0990*/  IMAD.MOV.U32 R8, RZ, RZ, R2 ;  /* 0x000000ffff087224 */ /* 0x000fe200078e0002 */
[----:B------:R-:W-:Y:S01]  /*09a0*/  IADD3 R0, P0, PT, R19, R16, RZ ;  /* 0x0000001013007210 */ /* 0x000fe20007f1e0ff */
[----:B------:R-:W-:Y:S02]  /*09b0*/  IMAD.MOV.U32 R9, RZ, RZ, R3 ;  /* 0x000000ffff097224 */ /* 0x000fe400078e0003 */
[----:B------:R-:W-:-:S04]  /*09c0*/  IMAD.WIDE.U32 R8, R16, R17, R8 ;  /* 0x0000001110087225 */ /* 0x000fc800078e0008 */
[----:B------:R-:W-:Y:S02]  /*09d0*/  IMAD R17, R18, R17, RZ ;  /* 0x0000001112117224 */ /* 0x000fe400078e02ff */
[----:B------:R-:W-:Y:S02]  /*09e0*/  IMAD.X R5, RZ, RZ, R18, P0 ;  /* 0x000000ffff057224 */ /* 0x000fe400000e0612 */
[----:B------:R-:W-:Y:S01]  /*09f0*/  IMAD.IADD R9, R9, 0x1, R17 ;  /* 0x0000000109097824 */ /* 0x000fe200078e0211 */
[----:B-1----:R-:W-:Y:S02]  /*0a00*/  LEA R4, P1, R0, UR8, 0x2 ;  /* 0x0000000800047c11 */ /* 0x002fe4000f8210ff */
[----:B------:R-:W-:Y:S02]  /*0a10*/  LEA R10, P0, R8, UR10, 0x2 ;  /* 0x0000000a080a7c11 */ /* 0x000fe4000f8010ff */
[----:B------:R-:W-:Y:S02]  /*0a20*/  LEA.HI.X R5, R0, UR9, R5, 0x2, P1 ;  /* 0x0000000900057c11 */ /* 0x000fe400088f1405 */
[----:B------:R-:W-:-:S03]  /*0a30*/  LEA.HI.X R11, R8, UR11, R9, 0x2, P0 ;  /* 0x0000000b080b7c11 */ /* 0x000fc600080f1409 */
[----:B0-----:R-:W2:Y:S04]  /*0a40*/  LDG.E R4, desc[UR4][R4.64] ;  /* 0x0000000404047981 */ /* 0x001ea8000c1e1900 */
[----:B------:R-:W2:Y:S02]  /*0a50*/  LDG.E R10, desc[UR4][R10.64] ;  /* 0x000000040a0a7981 */ /* 0x000ea4000c1e1900 */
[----:B--2---:R-:W-:-:S07]  /*0a60*/  FFMA R7, R4, R10, R7 ;  /* 0x0000000a04077223 */ /* 0x004fce0000000007 */
.L_x_2:
[----:B------:R-:W1:Y:S01]  /*0a70*/  LDC.64 R4, c[0x0][0x390] ;  /* 0x0000e400ff047b82 */ /* 0x000e620000000a00 */
[----:B------:R-:W-:-:S04]  /*0a80*/  IMAD.IADD R3, R2, 0x1, R19 ;  /* 0x0000000102037824 */ /* 0x000fc800078e0213 */
[----:B-1----:R-:W-:-:S05]  /*0a90*/  IMAD.WIDE R2, R3, 0x4, R4 ;  /* 0x0000000403027825 */ /* 0x002fca00078e0204 */
[----:B0-----:R-:W-:Y:S01]  /*0aa0*/  STG.E desc[UR4][R2.64], R7 ;  /* 0x0000000702007986 */ /* 0x001fe2000c101904 */
[----:B------:R-:W-:Y:S05]  /*0ab0*/  EXIT ;  /* 0x000000000000794d */ /* 0x000fea0003800000 */
.L_x_5:
[----:B------:R-:W-:-:S00]  /*0ac0*/  BRA `(.L_x_5) ;  /* 0xfffffffc00fc7947 */ /* 0x000fc0000383ffff */
[----:B------:R-:W-:-:S00]  /*0ad0*/  NOP ;  /* 0x0000000000007918 */ /* 0x000fc00000000000 */
        /* <DEDUP_REMOVED lines=10> */
.L_x_6:


//--------------------- .nv.shared.reserved.0     --------------------------
	.section	.nv.shared.reserved.0,"aw",@nobits
	.weak		__nv_reservedSMEM_offset_0_alias
	.size		__nv_reservedSMEM_offset_0_alias, 0, 64
	.other		__nv_reservedSMEM_offset_0_alias,@"STO_CUDA_RESERVED_SHARED STV_DEFAULT"
__nv_reservedSMEM_offset_0_alias:
	.zero		0
	.zero		64


//--------------------- .nv.constant0._Z9matrixMulPfS_S_i --------------------------
	.section	.nv.constant0._Z9matrixMulPfS_S_i,"a",@progbits
	.sectionflags	@""
	.align	4
.nv.constant0._Z9matrixMulPfS_S_i:
	.zero		924


//--------------------- SYMBOLS --------------------------

	.type		.nv.reservedSmem.offset0,@object
	.size		.nv.reservedSmem.offset0,0x4
